//
// Generated by NVIDIA NVVM Compiler
//
// Compiler Build ID: CL-36424714
// Cuda compilation tools, release 13.0, V13.0.88
// Based on NVVM 20.0.0
//

.version 9.0
.target sm_100
.address_size 64

	// .globl	generate_parity_hsiao_22_16

.visible .entry generate_parity_hsiao_22_16(
	.param .u64 .ptr .align 1 generate_parity_hsiao_22_16_param_0,
	.param .u64 .ptr .align 1 generate_parity_hsiao_22_16_param_1,
	.param .u64 generate_parity_hsiao_22_16_param_2
)
{
	.reg .pred 	%p<3>;
	.reg .b16 	%rs<30>;
	.reg .b32 	%r<19>;
	.reg .b64 	%rd<14>;

	ld.param.u64 	%rd7, [generate_parity_hsiao_22_16_param_0];
	ld.param.u64 	%rd8, [generate_parity_hsiao_22_16_param_1];
	ld.param.u64 	%rd9, [generate_parity_hsiao_22_16_param_2];
	mov.u32 	%r1, %ntid.x;
	mov.u32 	%r2, %ctaid.x;
	mov.u32 	%r3, %tid.x;
	mad.lo.s32 	%r4, %r1, %r2, %r3;
	cvt.u64.u32 	%rd13, %r4;
	setp.le.u64 	%p1, %rd9, %rd13;
	@%p1 bra 	$L__BB0_3;
	mov.u32 	%r5, %nctaid.x;
	mul.lo.s32 	%r6, %r1, %r5;
	cvt.u64.u32 	%rd2, %r6;
	cvta.to.global.u64 	%rd3, %rd7;
	cvta.to.global.u64 	%rd4, %rd8;
$L__BB0_2:
	shl.b64 	%rd10, %rd13, 1;
	add.s64 	%rd11, %rd3, %rd10;
	ld.global.u16 	%rs1, [%rd11];
	and.b16  	%rs2, %rs1, 17471;
	cvt.u32.u16 	%r7, %rs2;
	popc.b32 	%r8, %r7;
	cvt.u16.u32 	%rs3, %r8;
	and.b16  	%rs4, %rs3, 1;
	and.b16  	%rs5, %rs1, 5063;
	cvt.u32.u16 	%r9, %rs5;
	popc.b32 	%r10, %r9;
	cvt.u16.u32 	%rs6, %r10;
	shl.b16 	%rs7, %rs6, 1;
	and.b16  	%rs8, %rs7, 2;
	or.b16  	%rs9, %rs8, %rs4;
	and.b16  	%rs10, %rs1, -7727;
	cvt.u32.u16 	%r11, %rs10;
	popc.b32 	%r12, %r11;
	cvt.u16.u32 	%rs11, %r12;
	shl.b16 	%rs12, %rs11, 2;
	and.b16  	%rs13, %rs12, 4;
	or.b16  	%rs14, %rs9, %rs13;
	and.b16  	%rs15, %rs1, -4512;
	cvt.u32.u16 	%r13, %rs15;
	popc.b32 	%r14, %r13;
	cvt.u16.u32 	%rs16, %r14;
	shl.b16 	%rs17, %rs16, 3;
	and.b16  	%rs18, %rs17, 8;
	or.b16  	%rs19, %rs14, %rs18;
	and.b16  	%rs20, %rs1, 16010;
	cvt.u32.u16 	%r15, %rs20;
	popc.b32 	%r16, %r15;
	cvt.u16.u32 	%rs21, %r16;
	shl.b16 	%rs22, %rs21, 4;
	and.b16  	%rs23, %rs22, 16;
	or.b16  	%rs24, %rs19, %rs23;
	and.b16  	%rs25, %rs1, -26308;
	cvt.u32.u16 	%r17, %rs25;
	popc.b32 	%r18, %r17;
	cvt.u16.u32 	%rs26, %r18;
	shl.b16 	%rs27, %rs26, 5;
	and.b16  	%rs28, %rs27, 32;
	or.b16  	%rs29, %rs24, %rs28;
	add.s64 	%rd12, %rd4, %rd13;
	st.global.u8 	[%rd12], %rs29;
	add.s64 	%rd13, %rd13, %rd2;
	setp.lt.u64 	%p2, %rd13, %rd9;
	@%p2 bra 	$L__BB0_2;
$L__BB0_3:
	ret;

}
	// .globl	edac_hsiao_22_16
.visible .entry edac_hsiao_22_16(
	.param .u64 .ptr .align 1 edac_hsiao_22_16_param_0,
	.param .u64 .ptr .align 1 edac_hsiao_22_16_param_1,
	.param .u64 edac_hsiao_22_16_param_2,
	.param .u64 .ptr .align 1 edac_hsiao_22_16_param_3
)
{
	.reg .pred 	%p<50>;
	.reg .b16 	%rs<352>;
	.reg .b32 	%r<115>;
	.reg .b64 	%rd<20>;

	ld.param.u64 	%rd10, [edac_hsiao_22_16_param_2];
	ld.param.u64 	%rd11, [edac_hsiao_22_16_param_3];
	cvta.to.global.u64 	%rd1, %rd11;
	mov.u32 	%r1, %ntid.x;
	mov.u32 	%r2, %ctaid.x;
	mov.u32 	%r3, %tid.x;
	mad.lo.s32 	%r4, %r1, %r2, %r3;
	cvt.u64.u32 	%rd19, %r4;
	setp.le.u64 	%p1, %rd10, %rd19;
	@%p1 bra 	$L__BB1_30;
	mov.u32 	%r5, %nctaid.x;
	mul.lo.s32 	%r6, %r1, %r5;
	cvt.u64.u32 	%rd3, %r6;
$L__BB1_2:
	ld.param.u64 	%rd18, [edac_hsiao_22_16_param_1];
	ld.param.u64 	%rd17, [edac_hsiao_22_16_param_0];
	cvta.to.global.u64 	%rd12, %rd17;
	shl.b64 	%rd13, %rd19, 1;
	add.s64 	%rd5, %rd12, %rd13;
	cvta.to.global.u64 	%rd14, %rd18;
	add.s64 	%rd6, %rd14, %rd19;
	ld.global.u16 	%rs1, [%rd5];
	and.b16  	%rs48, %rs1, 17471;
	cvt.u32.u16 	%r7, %rs48;
	popc.b32 	%r8, %r7;
	cvt.u16.u32 	%rs2, %r8;
	ld.global.u8 	%rs3, [%rd6];
	and.b16  	%rs4, %rs3, 1;
	xor.b16  	%rs5, %rs2, %rs4;
	and.b16  	%rs49, %rs1, 5063;
	cvt.u32.u16 	%r9, %rs49;
	popc.b32 	%r10, %r9;
	cvt.u16.u32 	%rs6, %r10;
	shr.u16 	%rs50, %rs3, 1;
	and.b16  	%rs7, %rs50, 1;
	xor.b16  	%rs8, %rs6, %rs7;
	or.b16  	%rs9, %rs8, %rs5;
	and.b16  	%rs51, %rs1, -7727;
	cvt.u32.u16 	%r11, %rs51;
	popc.b32 	%r12, %r11;
	cvt.u16.u32 	%rs10, %r12;
	shr.u16 	%rs52, %rs3, 2;
	and.b16  	%rs11, %rs52, 1;
	xor.b16  	%rs12, %rs10, %rs11;
	or.b16  	%rs13, %rs9, %rs12;
	and.b16  	%rs53, %rs1, -4512;
	cvt.u32.u16 	%r13, %rs53;
	popc.b32 	%r14, %r13;
	cvt.u16.u32 	%rs14, %r14;
	shr.u16 	%rs54, %rs3, 3;
	and.b16  	%rs15, %rs54, 1;
	xor.b16  	%rs16, %rs14, %rs15;
	or.b16  	%rs17, %rs13, %rs16;
	and.b16  	%rs55, %rs1, 16010;
	cvt.u32.u16 	%r15, %rs55;
	popc.b32 	%r16, %r15;
	cvt.u16.u32 	%rs18, %r16;
	shr.u16 	%rs19, %rs3, 4;
	xor.b16  	%rs20, %rs18, %rs19;
	or.b16  	%rs56, %rs17, %rs20;
	and.b16  	%rs57, %rs1, -26308;
	cvt.u32.u16 	%r17, %rs57;
	popc.b32 	%r18, %r17;
	cvt.u16.u32 	%rs21, %r18;
	shr.u16 	%rs22, %rs3, 5;
	xor.b16  	%rs23, %rs21, %rs22;
	or.b16  	%rs58, %rs56, %rs23;
	and.b16  	%rs59, %rs58, 1;
	setp.eq.b16 	%p2, %rs59, 1;
	not.pred 	%p3, %p2;
	@%p3 bra 	$L__BB1_29;
	xor.b16  	%rs60, %rs5, %rs6;
	xor.b16  	%rs61, %rs60, %rs7;
	xor.b16  	%rs62, %rs61, %rs10;
	xor.b16  	%rs63, %rs62, %rs11;
	xor.b16  	%rs64, %rs63, %rs14;
	xor.b16  	%rs65, %rs64, %rs15;
	xor.b16  	%rs66, %rs65, %rs18;
	xor.b16  	%rs67, %rs66, %rs19;
	xor.b16  	%rs68, %rs67, %rs21;
	xor.b16  	%rs69, %rs68, %rs22;
	and.b16  	%rs70, %rs69, 1;
	setp.eq.b16 	%p4, %rs70, 1;
	not.pred 	%p5, %p4;
	@%p5 bra 	$L__BB1_28;
	xor.b16  	%rs350, %rs1, 1;
	and.b16  	%rs71, %rs350, 17471;
	cvt.u32.u16 	%r19, %rs71;
	popc.b32 	%r20, %r19;
	cvt.u16.u32 	%rs72, %r20;
	xor.b16  	%rs73, %rs72, %rs4;
	and.b16  	%rs74, %rs350, 5063;
	cvt.u32.u16 	%r21, %rs74;
	popc.b32 	%r22, %r21;
	cvt.u16.u32 	%rs75, %r22;
	xor.b16  	%rs76, %rs75, %rs7;
	or.b16  	%rs77, %rs76, %rs73;
	and.b16  	%rs78, %rs350, -7727;
	cvt.u32.u16 	%r23, %rs78;
	popc.b32 	%r24, %r23;
	cvt.u16.u32 	%rs79, %r24;
	xor.b16  	%rs80, %rs79, %rs11;
	or.b16  	%rs81, %rs77, %rs80;
	or.b16  	%rs82, %rs81, %rs16;
	or.b16  	%rs83, %rs82, %rs20;
	or.b16  	%rs84, %rs83, %rs23;
	and.b16  	%rs85, %rs84, 1;
	setp.eq.b16 	%p6, %rs85, 1;
	not.pred 	%p7, %p6;
	@%p7 bra 	$L__BB1_31;
	xor.b16  	%rs350, %rs1, 2;
	and.b16  	%rs86, %rs350, 17471;
	cvt.u32.u16 	%r25, %rs86;
	popc.b32 	%r26, %r25;
	cvt.u16.u32 	%rs87, %r26;
	xor.b16  	%rs88, %rs87, %rs4;
	and.b16  	%rs89, %rs350, 5063;
	cvt.u32.u16 	%r27, %rs89;
	popc.b32 	%r28, %r27;
	cvt.u16.u32 	%rs90, %r28;
	xor.b16  	%rs91, %rs90, %rs7;
	or.b16  	%rs92, %rs91, %rs88;
	and.b16  	%rs93, %rs350, 16010;
	cvt.u32.u16 	%r29, %rs93;
	popc.b32 	%r30, %r29;
	cvt.u16.u32 	%rs94, %r30;
	xor.b16  	%rs95, %rs94, %rs19;
	or.b16  	%rs96, %rs92, %rs95;
	or.b16  	%rs97, %rs96, %rs12;
	or.b16  	%rs98, %rs97, %rs16;
	or.b16  	%rs99, %rs98, %rs23;
	and.b16  	%rs100, %rs99, 1;
	setp.eq.b16 	%p8, %rs100, 1;
	not.pred 	%p9, %p8;
	@%p9 bra 	$L__BB1_31;
	xor.b16  	%rs350, %rs1, 4;
	and.b16  	%rs101, %rs350, 17471;
	cvt.u32.u16 	%r31, %rs101;
	popc.b32 	%r32, %r31;
	cvt.u16.u32 	%rs102, %r32;
	xor.b16  	%rs103, %rs102, %rs4;
	and.b16  	%rs104, %rs350, 5063;
	cvt.u32.u16 	%r33, %rs104;
	popc.b32 	%r34, %r33;
	cvt.u16.u32 	%rs105, %r34;
	xor.b16  	%rs106, %rs105, %rs7;
	or.b16  	%rs107, %rs106, %rs103;
	and.b16  	%rs108, %rs350, -26308;
	cvt.u32.u16 	%r35, %rs108;
	popc.b32 	%r36, %r35;
	cvt.u16.u32 	%rs109, %r36;
	xor.b16  	%rs110, %rs109, %rs22;
	or.b16  	%rs111, %rs107, %rs110;
	or.b16  	%rs112, %rs111, %rs12;
	or.b16  	%rs113, %rs112, %rs16;
	or.b16  	%rs114, %rs113, %rs20;
	and.b16  	%rs115, %rs114, 1;
	setp.eq.b16 	%p10, %rs115, 1;
	not.pred 	%p11, %p10;
	@%p11 bra 	$L__BB1_31;
	xor.b16  	%rs350, %rs1, 8;
	and.b16  	%rs116, %rs350, 17471;
	cvt.u32.u16 	%r37, %rs116;
	popc.b32 	%r38, %r37;
	cvt.u16.u32 	%rs117, %r38;
	xor.b16  	%rs118, %rs117, %rs4;
	and.b16  	%rs119, %rs350, 16010;
	cvt.u32.u16 	%r39, %rs119;
	popc.b32 	%r40, %r39;
	cvt.u16.u32 	%rs120, %r40;
	xor.b16  	%rs121, %rs120, %rs19;
	or.b16  	%rs122, %rs118, %rs121;
	and.b16  	%rs123, %rs350, -26308;
	cvt.u32.u16 	%r41, %rs123;
	popc.b32 	%r42, %r41;
	cvt.u16.u32 	%rs124, %r42;
	xor.b16  	%rs125, %rs124, %rs22;
	or.b16  	%rs126, %rs122, %rs125;
	or.b16  	%rs127, %rs126, %rs8;
	or.b16  	%rs128, %rs127, %rs12;
	or.b16  	%rs129, %rs128, %rs16;
	and.b16  	%rs130, %rs129, 1;
	setp.eq.b16 	%p12, %rs130, 1;
	not.pred 	%p13, %p12;
	@%p13 bra 	$L__BB1_31;
	xor.b16  	%rs350, %rs1, 16;
	and.b16  	%rs131, %rs350, 17471;
	cvt.u32.u16 	%r43, %rs131;
	popc.b32 	%r44, %r43;
	cvt.u16.u32 	%rs132, %r44;
	xor.b16  	%rs133, %rs132, %rs4;
	and.b16  	%rs134, %rs350, -7727;
	cvt.u32.u16 	%r45, %rs134;
	popc.b32 	%r46, %r45;
	cvt.u16.u32 	%rs135, %r46;
	xor.b16  	%rs136, %rs135, %rs11;
	or.b16  	%rs137, %rs133, %rs136;
	and.b16  	%rs138, %rs350, -26308;
	cvt.u32.u16 	%r47, %rs138;
	popc.b32 	%r48, %r47;
	cvt.u16.u32 	%rs139, %r48;
	xor.b16  	%rs140, %rs139, %rs22;
	or.b16  	%rs141, %rs137, %rs140;
	or.b16  	%rs142, %rs141, %rs8;
	or.b16  	%rs143, %rs142, %rs16;
	or.b16  	%rs144, %rs143, %rs20;
	and.b16  	%rs145, %rs144, 1;
	setp.eq.b16 	%p14, %rs145, 1;
	not.pred 	%p15, %p14;
	@%p15 bra 	$L__BB1_31;
	xor.b16  	%rs350, %rs1, 32;
	and.b16  	%rs146, %rs350, 17471;
	cvt.u32.u16 	%r49, %rs146;
	popc.b32 	%r50, %r49;
	cvt.u16.u32 	%rs147, %r50;
	xor.b16  	%rs148, %rs147, %rs4;
	and.b16  	%rs149, %rs350, -4512;
	cvt.u32.u16 	%r51, %rs149;
	popc.b32 	%r52, %r51;
	cvt.u16.u32 	%rs150, %r52;
	xor.b16  	%rs151, %rs150, %rs15;
	or.b16  	%rs152, %rs148, %rs151;
	and.b16  	%rs153, %rs350, -26308;
	cvt.u32.u16 	%r53, %rs153;
	popc.b32 	%r54, %r53;
	cvt.u16.u32 	%rs154, %r54;
	xor.b16  	%rs155, %rs154, %rs22;
	or.b16  	%rs156, %rs152, %rs155;
	or.b16  	%rs157, %rs156, %rs8;
	or.b16  	%rs158, %rs157, %rs12;
	or.b16  	%rs159, %rs158, %rs20;
	and.b16  	%rs160, %rs159, 1;
	setp.eq.b16 	%p16, %rs160, 1;
	not.pred 	%p17, %p16;
	@%p17 bra 	$L__BB1_31;
	xor.b16  	%rs350, %rs1, 64;
	and.b16  	%rs161, %rs350, 5063;
	cvt.u32.u16 	%r55, %rs161;
	popc.b32 	%r56, %r55;
	cvt.u16.u32 	%rs162, %r56;
	xor.b16  	%rs163, %rs162, %rs7;
	and.b16  	%rs164, %rs350, -7727;
	cvt.u32.u16 	%r57, %rs164;
	popc.b32 	%r58, %r57;
	cvt.u16.u32 	%rs165, %r58;
	xor.b16  	%rs166, %rs165, %rs11;
	or.b16  	%rs167, %rs163, %rs166;
	and.b16  	%rs168, %rs350, -4512;
	cvt.u32.u16 	%r59, %rs168;
	popc.b32 	%r60, %r59;
	cvt.u16.u32 	%rs169, %r60;
	xor.b16  	%rs170, %rs169, %rs15;
	or.b16  	%rs171, %rs167, %rs170;
	or.b16  	%rs172, %rs171, %rs5;
	or.b16  	%rs173, %rs172, %rs20;
	or.b16  	%rs174, %rs173, %rs23;
	and.b16  	%rs175, %rs174, 1;
	setp.eq.b16 	%p18, %rs175, 1;
	not.pred 	%p19, %p18;
	@%p19 bra 	$L__BB1_31;
	xor.b16  	%rs350, %rs1, 128;
	and.b16  	%rs176, %rs350, 5063;
	cvt.u32.u16 	%r61, %rs176;
	popc.b32 	%r62, %r61;
	cvt.u16.u32 	%rs177, %r62;
	xor.b16  	%rs178, %rs177, %rs7;
	and.b16  	%rs179, %rs350, -7727;
	cvt.u32.u16 	%r63, %rs179;
	popc.b32 	%r64, %r63;
	cvt.u16.u32 	%rs180, %r64;
	xor.b16  	%rs181, %rs180, %rs11;
	or.b16  	%rs182, %rs178, %rs181;
	and.b16  	%rs183, %rs350, 16010;
	cvt.u32.u16 	%r65, %rs183;
	popc.b32 	%r66, %r65;
	cvt.u16.u32 	%rs184, %r66;
	xor.b16  	%rs185, %rs184, %rs19;
	or.b16  	%rs186, %rs182, %rs185;
	or.b16  	%rs187, %rs186, %rs5;
	or.b16  	%rs188, %rs187, %rs16;
	or.b16  	%rs189, %rs188, %rs23;
	and.b16  	%rs190, %rs189, 1;
	setp.eq.b16 	%p20, %rs190, 1;
	not.pred 	%p21, %p20;
	@%p21 bra 	$L__BB1_31;
	xor.b16  	%rs350, %rs1, 256;
	and.b16  	%rs191, %rs350, 5063;
	cvt.u32.u16 	%r67, %rs191;
	popc.b32 	%r68, %r67;
	cvt.u16.u32 	%rs192, %r68;
	xor.b16  	%rs193, %rs192, %rs7;
	and.b16  	%rs194, %rs350, -7727;
	cvt.u32.u16 	%r69, %rs194;
	popc.b32 	%r70, %r69;
	cvt.u16.u32 	%rs195, %r70;
	xor.b16  	%rs196, %rs195, %rs11;
	or.b16  	%rs197, %rs193, %rs196;
	and.b16  	%rs198, %rs350, -26308;
	cvt.u32.u16 	%r71, %rs198;
	popc.b32 	%r72, %r71;
	cvt.u16.u32 	%rs199, %r72;
	xor.b16  	%rs200, %rs199, %rs22;
	or.b16  	%rs201, %rs197, %rs200;
	or.b16  	%rs202, %rs201, %rs5;
	or.b16  	%rs203, %rs202, %rs16;
	or.b16  	%rs204, %rs203, %rs20;
	and.b16  	%rs205, %rs204, 1;
	setp.eq.b16 	%p22, %rs205, 1;
	not.pred 	%p23, %p22;
	@%p23 bra 	$L__BB1_31;
	xor.b16  	%rs350, %rs1, 512;
	and.b16  	%rs206, %rs350, 5063;
	cvt.u32.u16 	%r73, %rs206;
	popc.b32 	%r74, %r73;
	cvt.u16.u32 	%rs207, %r74;
	xor.b16  	%rs208, %rs207, %rs7;
	and.b16  	%rs209, %rs350, -4512;
	cvt.u32.u16 	%r75, %rs209;
	popc.b32 	%r76, %r75;
	cvt.u16.u32 	%rs210, %r76;
	xor.b16  	%rs211, %rs210, %rs15;
	or.b16  	%rs212, %rs208, %rs211;
	and.b16  	%rs213, %rs350, 16010;
	cvt.u32.u16 	%r77, %rs213;
	popc.b32 	%r78, %r77;
	cvt.u16.u32 	%rs214, %r78;
	xor.b16  	%rs215, %rs214, %rs19;
	or.b16  	%rs216, %rs212, %rs215;
	or.b16  	%rs217, %rs216, %rs5;
	or.b16  	%rs218, %rs217, %rs12;
	or.b16  	%rs219, %rs218, %rs23;
	and.b16  	%rs220, %rs219, 1;
	setp.eq.b16 	%p24, %rs220, 1;
	not.pred 	%p25, %p24;
	@%p25 bra 	$L__BB1_31;
	xor.b16  	%rs350, %rs1, 1024;
	and.b16  	%rs221, %rs350, 17471;
	cvt.u32.u16 	%r79, %rs221;
	popc.b32 	%r80, %r79;
	cvt.u16.u32 	%rs222, %r80;
	xor.b16  	%rs223, %rs222, %rs4;
	and.b16  	%rs224, %rs350, -4512;
	cvt.u32.u16 	%r81, %rs224;
	popc.b32 	%r82, %r81;
	cvt.u16.u32 	%rs225, %r82;
	xor.b16  	%rs226, %rs225, %rs15;
	or.b16  	%rs227, %rs223, %rs226;
	and.b16  	%rs228, %rs350, 16010;
	cvt.u32.u16 	%r83, %rs228;
	popc.b32 	%r84, %r83;
	cvt.u16.u32 	%rs229, %r84;
	xor.b16  	%rs230, %rs229, %rs19;
	or.b16  	%rs231, %rs227, %rs230;
	or.b16  	%rs232, %rs231, %rs8;
	or.b16  	%rs233, %rs232, %rs12;
	or.b16  	%rs234, %rs233, %rs23;
	and.b16  	%rs235, %rs234, 1;
	setp.eq.b16 	%p26, %rs235, 1;
	not.pred 	%p27, %p26;
	@%p27 bra 	$L__BB1_31;
	xor.b16  	%rs350, %rs1, 2048;
	and.b16  	%rs236, %rs350, -4512;
	cvt.u32.u16 	%r85, %rs236;
	popc.b32 	%r86, %r85;
	cvt.u16.u32 	%rs237, %r86;
	xor.b16  	%rs238, %rs237, %rs15;
	and.b16  	%rs239, %rs350, 16010;
	cvt.u32.u16 	%r87, %rs239;
	popc.b32 	%r88, %r87;
	cvt.u16.u32 	%rs240, %r88;
	xor.b16  	%rs241, %rs240, %rs19;
	or.b16  	%rs242, %rs238, %rs241;
	and.b16  	%rs243, %rs350, -26308;
	cvt.u32.u16 	%r89, %rs243;
	popc.b32 	%r90, %r89;
	cvt.u16.u32 	%rs244, %r90;
	xor.b16  	%rs245, %rs244, %rs22;
	or.b16  	%rs246, %rs242, %rs245;
	or.b16  	%rs247, %rs246, %rs13;
	and.b16  	%rs248, %rs247, 1;
	setp.eq.b16 	%p28, %rs248, 1;
	not.pred 	%p29, %p28;
	@%p29 bra 	$L__BB1_31;
	xor.b16  	%rs350, %rs1, 4096;
	and.b16  	%rs249, %rs350, 5063;
	cvt.u32.u16 	%r91, %rs249;
	popc.b32 	%r92, %r91;
	cvt.u16.u32 	%rs250, %r92;
	xor.b16  	%rs251, %rs250, %rs7;
	and.b16  	%rs252, %rs350, 16010;
	cvt.u32.u16 	%r93, %rs252;
	popc.b32 	%r94, %r93;
	cvt.u16.u32 	%rs253, %r94;
	xor.b16  	%rs254, %rs253, %rs19;
	or.b16  	%rs255, %rs251, %rs254;
	and.b16  	%rs256, %rs350, -26308;
	cvt.u32.u16 	%r95, %rs256;
	popc.b32 	%r96, %r95;
	cvt.u16.u32 	%rs257, %r96;
	xor.b16  	%rs258, %rs257, %rs22;
	or.b16  	%rs259, %rs255, %rs258;
	or.b16  	%rs260, %rs259, %rs5;
	or.b16  	%rs261, %rs260, %rs12;
	or.b16  	%rs262, %rs261, %rs16;
	and.b16  	%rs263, %rs262, 1;
	setp.eq.b16 	%p30, %rs263, 1;
	not.pred 	%p31, %p30;
	@%p31 bra 	$L__BB1_31;
	xor.b16  	%rs350, %rs1, 8192;
	and.b16  	%rs264, %rs350, -7727;
	cvt.u32.u16 	%r97, %rs264;
	popc.b32 	%r98, %r97;
	cvt.u16.u32 	%rs265, %r98;
	xor.b16  	%rs266, %rs265, %rs11;
	and.b16  	%rs267, %rs350, -4512;
	cvt.u32.u16 	%r99, %rs267;
	popc.b32 	%r100, %r99;
	cvt.u16.u32 	%rs268, %r100;
	xor.b16  	%rs269, %rs268, %rs15;
	or.b16  	%rs270, %rs266, %rs269;
	and.b16  	%rs271, %rs350, 16010;
	cvt.u32.u16 	%r101, %rs271;
	popc.b32 	%r102, %r101;
	cvt.u16.u32 	%rs272, %r102;
	xor.b16  	%rs273, %rs272, %rs19;
	or.b16  	%rs274, %rs270, %rs273;
	or.b16  	%rs275, %rs274, %rs9;
	or.b16  	%rs276, %rs275, %rs23;
	and.b16  	%rs277, %rs276, 1;
	setp.eq.b16 	%p32, %rs277, 1;
	not.pred 	%p33, %p32;
	@%p33 bra 	$L__BB1_31;
	xor.b16  	%rs350, %rs1, 16384;
	and.b16  	%rs278, %rs350, 17471;
	cvt.u32.u16 	%r103, %rs278;
	popc.b32 	%r104, %r103;
	cvt.u16.u32 	%rs279, %r104;
	xor.b16  	%rs280, %rs279, %rs4;
	and.b16  	%rs281, %rs350, -7727;
	cvt.u32.u16 	%r105, %rs281;
	popc.b32 	%r106, %r105;
	cvt.u16.u32 	%rs282, %r106;
	xor.b16  	%rs283, %rs282, %rs11;
	or.b16  	%rs284, %rs280, %rs283;
	and.b16  	%rs285, %rs350, -4512;
	cvt.u32.u16 	%r107, %rs285;
	popc.b32 	%r108, %r107;
	cvt.u16.u32 	%rs286, %r108;
	xor.b16  	%rs287, %rs286, %rs15;
	or.b16  	%rs288, %rs284, %rs287;
	or.b16  	%rs289, %rs288, %rs8;
	or.b16  	%rs290, %rs289, %rs20;
	or.b16  	%rs291, %rs290, %rs23;
	and.b16  	%rs292, %rs291, 1;
	setp.eq.b16 	%p34, %rs292, 1;
	not.pred 	%p35, %p34;
	@%p35 bra 	$L__BB1_31;
	xor.b16  	%rs350, %rs1, -32768;
	and.b16  	%rs293, %rs350, -7727;
	cvt.u32.u16 	%r109, %rs293;
	popc.b32 	%r110, %r109;
	cvt.u16.u32 	%rs294, %r110;
	xor.b16  	%rs295, %rs294, %rs11;
	and.b16  	%rs296, %rs350, -4512;
	cvt.u32.u16 	%r111, %rs296;
	popc.b32 	%r112, %r111;
	cvt.u16.u32 	%rs297, %r112;
	xor.b16  	%rs298, %rs297, %rs15;
	or.b16  	%rs299, %rs295, %rs298;
	and.b16  	%rs300, %rs350, -26308;
	cvt.u32.u16 	%r113, %rs300;
	popc.b32 	%r114, %r113;
	cvt.u16.u32 	%rs301, %r114;
	xor.b16  	%rs302, %rs301, %rs22;
	or.b16  	%rs303, %rs299, %rs302;
	or.b16  	%rs304, %rs303, %rs9;
	or.b16  	%rs305, %rs304, %rs20;
	and.b16  	%rs306, %rs305, 1;
	setp.eq.b16 	%p36, %rs306, 1;
	not.pred 	%p37, %p36;
	@%p37 bra 	$L__BB1_31;
	xor.b16  	%rs351, %rs3, 1;
	and.b16  	%rs307, %rs351, 1;
	xor.b16  	%rs308, %rs2, %rs307;
	or.b16  	%rs309, %rs8, %rs308;
	or.b16  	%rs310, %rs309, %rs12;
	or.b16  	%rs311, %rs310, %rs16;
	or.b16  	%rs312, %rs311, %rs20;
	or.b16  	%rs313, %rs312, %rs23;
	and.b16  	%rs314, %rs313, 1;
	setp.eq.b16 	%p38, %rs314, 1;
	not.pred 	%p39, %p38;
	@%p39 bra 	$L__BB1_26;
	xor.b16  	%rs351, %rs3, 2;
	shr.u16 	%rs315, %rs351, 1;
	and.b16  	%rs316, %rs315, 1;
	xor.b16  	%rs317, %rs6, %rs316;
	or.b16  	%rs318, %rs317, %rs5;
	or.b16  	%rs319, %rs318, %rs12;
	or.b16  	%rs320, %rs319, %rs16;
	or.b16  	%rs321, %rs320, %rs20;
	or.b16  	%rs322, %rs321, %rs23;
	and.b16  	%rs323, %rs322, 1;
	setp.eq.b16 	%p40, %rs323, 1;
	not.pred 	%p41, %p40;
	@%p41 bra 	$L__BB1_26;
	xor.b16  	%rs351, %rs3, 4;
	shr.u16 	%rs324, %rs351, 2;
	and.b16  	%rs325, %rs324, 1;
	xor.b16  	%rs326, %rs10, %rs325;
	or.b16  	%rs327, %rs9, %rs326;
	or.b16  	%rs328, %rs327, %rs16;
	or.b16  	%rs329, %rs328, %rs20;
	or.b16  	%rs330, %rs329, %rs23;
	and.b16  	%rs331, %rs330, 1;
	setp.eq.b16 	%p42, %rs331, 1;
	not.pred 	%p43, %p42;
	@%p43 bra 	$L__BB1_26;
	xor.b16  	%rs351, %rs3, 8;
	shr.u16 	%rs332, %rs351, 3;
	xor.b16  	%rs333, %rs14, %rs332;
	or.b16  	%rs334, %rs13, %rs333;
	or.b16  	%rs335, %rs334, %rs20;
	or.b16  	%rs336, %rs335, %rs23;
	and.b16  	%rs337, %rs336, 1;
	setp.eq.b16 	%p44, %rs337, 1;
	not.pred 	%p45, %p44;
	@%p45 bra 	$L__BB1_26;
	xor.b16  	%rs351, %rs3, 16;
	shr.u16 	%rs338, %rs351, 4;
	xor.b16  	%rs339, %rs18, %rs338;
	or.b16  	%rs340, %rs17, %rs339;
	or.b16  	%rs341, %rs340, %rs23;
	and.b16  	%rs342, %rs341, 1;
	setp.eq.b16 	%p46, %rs342, 1;
	not.pred 	%p47, %p46;
	@%p47 bra 	$L__BB1_26;
	xor.b16  	%rs351, %rs3, 32;
	shr.u16 	%rs343, %rs3, 4;
	xor.b16  	%rs344, %rs18, %rs343;
	shr.u16 	%rs345, %rs351, 5;
	xor.b16  	%rs346, %rs21, %rs345;
	or.b16  	%rs347, %rs344, %rs346;
	or.b16  	%rs348, %rs347, %rs17;
	and.b16  	%rs349, %rs348, 1;
	setp.eq.b16 	%p48, %rs349, 1;
	@%p48 bra 	$L__BB1_27;
$L__BB1_26:
	st.global.u8 	[%rd6], %rs351;
$L__BB1_27:
	atom.global.add.u64 	%rd15, [%rd1], 1;
	bra.uni 	$L__BB1_29;
$L__BB1_28:
	atom.global.add.u64 	%rd16, [%rd1+8], 1;
$L__BB1_29:
	add.s64 	%rd19, %rd19, %rd3;
	setp.lt.u64 	%p49, %rd19, %rd10;
	@%p49 bra 	$L__BB1_2;
$L__BB1_30:
	ret;
$L__BB1_31:
	st.global.u16 	[%rd5], %rs350;
	bra.uni 	$L__BB1_27;

}


// ===== COMPILED SASS (sm_100) =====

	.target	sm_100

	.elftype	@"ET_EXEC"


//--------------------- .note.nv.tkinfo           --------------------------
	.section	.note.nv.tkinfo,"",@"SHT_NOTE"
	.sectionflags	@"SHF_NOTE_NV_TKINFO"
	.tkinfo
        /*0018*/ 	.word	0x00000002
        /*0030*/ 	.string	""
        /*0030*/ 	.string	"ptxas"
        /*0030*/ 	.string	"Cuda compilation tools, release 13.0, V13.0.88"
        /*0030*/ 	.string	"Build cuda_13.0.r13.0/compiler.36424714_0"
        /*0030*/ 	.string	"-arch sm_100 -m 64 "



//--------------------- .note.nv.cuinfo           --------------------------
	.section	.note.nv.cuinfo,"",@"SHT_NOTE"
	.sectionflags	@"SHF_NOTE_NV_CUINFO"
        /*0018*/ 	.short	0x0002
        /*001a*/ 	.short	0x0064
        /*001c*/ 	.short	0x0082
	.zero		2


//--------------------- .nv.info                  --------------------------
	.section	.nv.info,"",@"SHT_CUDA_INFO"
	.align	4


	//----- nvinfo : EIATTR_REGCOUNT
	.align		4
        /*0000*/ 	.byte	0x04, 0x2f
        /*0002*/ 	.short	(.L_1 - .L_0)
	.align		4
.L_0:
        /*0004*/ 	.word	index@(generate_parity_hsiao_22_16)
        /*0008*/ 	.word	0x0000000d


	//----- nvinfo : EIATTR_FRAME_SIZE
	.align		4
.L_1:
        /*000c*/ 	.byte	0x04, 0x11
        /*000e*/ 	.short	(.L_3 - .L_2)
	.align		4
.L_2:
        /*0010*/ 	.word	index@(generate_parity_hsiao_22_16)
        /*0014*/ 	.word	0x00000000


	//----- nvinfo : EIATTR_REGCOUNT
	.align		4
.L_3:
        /*0018*/ 	.byte	0x04, 0x2f
        /*001a*/ 	.short	(.L_5 - .L_4)
	.align		4
.L_4:
        /*001c*/ 	.word	index@(edac_hsiao_22_16)
        /*0020*/ 	.word	0x00000027


	//----- nvinfo : EIATTR_FRAME_SIZE
	.align		4
.L_5:
        /*0024*/ 	.byte	0x04, 0x11
        /*0026*/ 	.short	(.L_7 - .L_6)
	.align		4
.L_6:
        /*0028*/ 	.word	index@(edac_hsiao_22_16)
        /*002c*/ 	.word	0x00000000


	//----- nvinfo : EIATTR_MIN_STACK_SIZE
	.align		4
.L_7:
        /*0030*/ 	.byte	0x04, 0x12
        /*0032*/ 	.short	(.L_9 - .L_8)
	.align		4
.L_8:
        /*0034*/ 	.word	index@(edac_hsiao_22_16)
        /*0038*/ 	.word	0x00000000


	//----- nvinfo : EIATTR_MIN_STACK_SIZE
	.align		4
.L_9:
        /*003c*/ 	.byte	0x04, 0x12
        /*003e*/ 	.short	(.L_11 - .L_10)
	.align		4
.L_10:
        /*0040*/ 	.word	index@(generate_parity_hsiao_22_16)
        /*0044*/ 	.word	0x00000000
.L_11:


//--------------------- .nv.compat                --------------------------
	.section	.nv.compat,"",@"SHT_CUDA_COMPAT_INFO"
	.align	4
        /*0000*/ 	.byte	0x02, 0x09, 0x00, 0x00, 0x02, 0x02, 0x01, 0x00, 0x02, 0x05, 0x05, 0x00, 0x03, 0x07, 0x01, 0x01
        /*0010*/ 	.byte	0x02, 0x03, 0x00, 0x00, 0x02, 0x06, 0x01, 0x00, 0x04, 0x0b, 0x08, 0x00, 0x09, 0x00, 0x00, 0x00
        /*0020*/ 	.byte	0x00, 0x00, 0x00, 0x00


//--------------------- .nv.info.edac_hsiao_22_16 --------------------------
	.section	.nv.info.edac_hsiao_22_16,"",@"SHT_CUDA_INFO"
	.sectionflags	@""
	.align	4


	//----- nvinfo : EIATTR_CUDA_API_VERSION
	.align		4
        /*0000*/ 	.byte	0x04, 0x37
        /*0002*/ 	.short	(.L_13 - .L_12)
.L_12:
        /*0004*/ 	.word	0x00000082


	//----- nvinfo : EIATTR_KPARAM_INFO
	.align		4
.L_13:
        /*0008*/ 	.byte	0x04, 0x17
        /*000a*/ 	.short	(.L_15 - .L_14)
.L_14:
        /*000c*/ 	.word	0x00000000
        /*0010*/ 	.short	0x0003
        /*0012*/ 	.short	0x0018
        /*0014*/ 	.byte	0x00, 0xf5, 0x21, 0x00


	//----- nvinfo : EIATTR_KPARAM_INFO
	.align		4
.L_15:
        /*0018*/ 	.byte	0x04, 0x17
        /*001a*/ 	.short	(.L_17 - .L_16)
.L_16:
        /*001c*/ 	.word	0x00000000
        /*0020*/ 	.short	0x0002
        /*0022*/ 	.short	0x0010
        /*0024*/ 	.byte	0x00, 0xf0, 0x21, 0x00


	//----- nvinfo : EIATTR_KPARAM_INFO
	.align		4
.L_17:
        /*0028*/ 	.byte	0x04, 0x17
        /*002a*/ 	.short	(.L_19 - .L_18)
.L_18:
        /*002c*/ 	.word	0x00000000
        /*0030*/ 	.short	0x0001
        /*0032*/ 	.short	0x0008
        /*0034*/ 	.byte	0x00, 0xf5, 0x21, 0x00


	//----- nvinfo : EIATTR_KPARAM_INFO
	.align		4
.L_19:
        /*0038*/ 	.byte	0x04, 0x17
        /*003a*/ 	.short	(.L_21 - .L_20)
.L_20:
        /*003c*/ 	.word	0x00000000
        /*0040*/ 	.short	0x0000
        /*0042*/ 	.short	0x0000
        /*0044*/ 	.byte	0x00, 0xf5, 0x21, 0x00


	//----- nvinfo : EIATTR_SPARSE_MMA_MASK
	.align		4
.L_21:
        /*0048*/ 	.byte	0x03, 0x50
        /*004a*/ 	.short	0x0000


	//----- nvinfo : EIATTR_MAXREG_COUNT
	.align		4
        /*004c*/ 	.byte	0x03, 0x1b
        /*004e*/ 	.short	0x00ff


	//----- nvinfo : EIATTR_MERCURY_ISA_VERSION
	.align		4
        /*0050*/ 	.byte	0x03, 0x5f
        /*0052*/ 	.short	0x0101


	//----- nvinfo : EIATTR_INT_WARP_WIDE_INSTR_OFFSETS
	.align		4
        /*0054*/ 	.byte	0x04, 0x31
        /*0056*/ 	.short	(.L_23 - .L_22)


	//   ....[0]....
.L_22:
        /*0058*/ 	.word	0x000015f0


	//   ....[1]....
        /*005c*/ 	.word	0x000016c0


	//----- nvinfo : EIATTR_VRC_CTA_INIT_COUNT
	.align		4
.L_23:
        /*0060*/ 	.byte	0x02, 0x4a
	.zero		1
	.zero		1


	//----- nvinfo : EIATTR_EXIT_INSTR_OFFSETS
	.align		4
        /*0064*/ 	.byte	0x04, 0x1c
        /*0066*/ 	.short	(.L_25 - .L_24)


	//   ....[0]....
.L_24:
        /*0068*/ 	.word	0x00000080


	//   ....[1]....
        /*006c*/ 	.word	0x000017d0


	//----- nvinfo : EIATTR_CRS_STACK_SIZE
	.align		4
.L_25:
        /*0070*/ 	.byte	0x04, 0x1e
        /*0072*/ 	.short	(.L_27 - .L_26)
.L_26:
        /*0074*/ 	.word	0x00000000


	//----- nvinfo : EIATTR_CBANK_PARAM_SIZE
	.align		4
.L_27:
        /*0078*/ 	.byte	0x03, 0x19
        /*007a*/ 	.short	0x0020


	//----- nvinfo : EIATTR_PARAM_CBANK
	.align		4
        /*007c*/ 	.byte	0x04, 0x0a
        /*007e*/ 	.short	(.L_29 - .L_28)
	.align		4
.L_28:
        /*0080*/ 	.word	index@(.nv.constant0.edac_hsiao_22_16)
        /*0084*/ 	.short	0x0380
        /*0086*/ 	.short	0x0020


	//----- nvinfo : EIATTR_SW_WAR
	.align		4
.L_29:
        /*0088*/ 	.byte	0x04, 0x36
        /*008a*/ 	.short	(.L_31 - .L_30)
.L_30:
        /*008c*/ 	.word	0x00000008
.L_31:


//--------------------- .nv.info.generate_parity_hsiao_22_16 --------------------------
	.section	.nv.info.generate_parity_hsiao_22_16,"",@"SHT_CUDA_INFO"
	.sectionflags	@""
	.align	4


	//----- nvinfo : EIATTR_CUDA_API_VERSION
	.align		4
        /*0000*/ 	.byte	0x04, 0x37
        /*0002*/ 	.short	(.L_33 - .L_32)
.L_32:
        /*0004*/ 	.word	0x00000082


	//----- nvinfo : EIATTR_KPARAM_INFO
	.align		4
.L_33:
        /*0008*/ 	.byte	0x04, 0x17
        /*000a*/ 	.short	(.L_35 - .L_34)
.L_34:
        /*000c*/ 	.word	0x00000000
        /*0010*/ 	.short	0x0002
        /*0012*/ 	.short	0x0010
        /*0014*/ 	.byte	0x00, 0xf0, 0x21, 0x00


	//----- nvinfo : EIATTR_KPARAM_INFO
	.align		4
.L_35:
        /*0018*/ 	.byte	0x04, 0x17
        /*001a*/ 	.short	(.L_37 - .L_36)
.L_36:
        /*001c*/ 	.word	0x00000000
        /*0020*/ 	.short	0x0001
        /*0022*/ 	.short	0x0008
        /*0024*/ 	.byte	0x00, 0xf5, 0x21, 0x00


	//----- nvinfo : EIATTR_KPARAM_INFO
	.align		4
.L_37:
        /*0028*/ 	.byte	0x04, 0x17
        /*002a*/ 	.short	(.L_39 - .L_38)
.L_38:
        /*002c*/ 	.word	0x00000000
        /*0030*/ 	.short	0x0000
        /*0032*/ 	.short	0x0000
        /*0034*/ 	.byte	0x00, 0xf5, 0x21, 0x00


	//----- nvinfo : EIATTR_SPARSE_MMA_MASK
	.align		4
.L_39:
        /*0038*/ 	.byte	0x03, 0x50
        /*003a*/ 	.short	0x0000


	//----- nvinfo : EIATTR_MAXREG_COUNT
	.align		4
        /*003c*/ 	.byte	0x03, 0x1b
        /*003e*/ 	.short	0x00ff


	//----- nvinfo : EIATTR_MERCURY_ISA_VERSION
	.align		4
        /*0040*/ 	.byte	0x03, 0x5f
        /*0042*/ 	.short	0x0101


	//----- nvinfo : EIATTR_VRC_CTA_INIT_COUNT
	.align		4
        /*0044*/ 	.byte	0x02, 0x4a
	.zero		1
	.zero		1


	//----- nvinfo : EIATTR_EXIT_INSTR_OFFSETS
	.align		4
        /*0048*/ 	.byte	0x04, 0x1c
        /*004a*/ 	.short	(.L_41 - .L_40)


	//   ....[0]....
.L_40:
        /*004c*/ 	.word	0x00000080


	//   ....[1]....
        /*0050*/ 	.word	0x00000300


	//----- nvinfo : EIATTR_CRS_STACK_SIZE
	.align		4
.L_41:
        /*0054*/ 	.byte	0x04, 0x1e
        /*0056*/ 	.short	(.L_43 - .L_42)
.L_42:
        /*0058*/ 	.word	0x00000000


	//----- nvinfo : EIATTR_CBANK_PARAM_SIZE
	.align		4
.L_43:
        /*005c*/ 	.byte	0x03, 0x19
        /*005e*/ 	.short	0x0018


	//----- nvinfo : EIATTR_PARAM_CBANK
	.align		4
        /*0060*/ 	.byte	0x04, 0x0a
        /*0062*/ 	.short	(.L_45 - .L_44)
	.align		4
.L_44:
        /*0064*/ 	.word	index@(.nv.constant0.generate_parity_hsiao_22_16)
        /*0068*/ 	.short	0x0380
        /*006a*/ 	.short	0x0018


	//----- nvinfo : EIATTR_SW_WAR
	.align		4
.L_45:
        /*006c*/ 	.byte	0x04, 0x36
        /*006e*/ 	.short	(.L_47 - .L_46)
.L_46:
        /*0070*/ 	.word	0x00000008
.L_47:


//--------------------- .nv.callgraph             --------------------------
	.section	.nv.callgraph,"",@"SHT_CUDA_CALLGRAPH"
	.align	4
	.sectionentsize	8
	.align		4
        /*0000*/ 	.word	0x00000000
	.align		4
        /*0004*/ 	.word	0xffffffff
	.align		4
        /*0008*/ 	.word	0x00000000
	.align		4
        /*000c*/ 	.word	0xfffffffe
	.align		4
        /*0010*/ 	.word	0x00000000
	.align		4
        /*0014*/ 	.word	0xfffffffd
	.align		4
        /*0018*/ 	.word	0x00000000
	.align		4
        /*001c*/ 	.word	0xfffffffc


//--------------------- .text.edac_hsiao_22_16    --------------------------
	.section	.text.edac_hsiao_22_16,"ax",@progbits
	.align	128
        .global         edac_hsiao_22_16
        .type           edac_hsiao_22_16,@function
        .size           edac_hsiao_22_16,(.L_x_13 - edac_hsiao_22_16)
        .other          edac_hsiao_22_16,@"STO_CUDA_ENTRY STV_DEFAULT"
edac_hsiao_22_16:
.text.edac_hsiao_22_16:
[----:B------:R-:W-:Y:S01]  /*0000*/  LDC R1, c[0x0][0x37c] ;  /* 0x0000df00ff017b82 */ /* 0x000fe20000000800 */
[----:B------:R-:W0:Y:S01]  /*0010*/  S2R R0, SR_CTAID.X ;  /* 0x0000000000007919 */ /* 0x000e220000002500 */
[----:B------:R-:W0:Y:S01]  /*0020*/  LDCU UR5, c[0x0][0x360] ;  /* 0x00006c00ff0577ac */ /* 0x000e220008000800 */
[----:B------:R-:W0:Y:S01]  /*0030*/  S2R R3, SR_TID.X ;  /* 0x0000000000037919 */ /* 0x000e220000002100 */
[----:B------:R-:W1:Y:S01]  /*0040*/  LDCU.64 UR6, c[0x0][0x390] ;  /* 0x00007200ff0677ac */ /* 0x000e620008000a00 */
[----:B0-----:R-:W-:-:S05]  /*0050*/  IMAD R0, R0, UR5, R3 ;  /* 0x0000000500007c24 */ /* 0x001fca000f8e0203 */
[----:B-1----:R-:W-:-:S04]  /*0060*/  ISETP.GE.U32.AND P0, PT, R0, UR6, PT ;  /* 0x0000000600007c0c */ /* 0x002fc8000bf06070 */
[----:B------:R-:W-:-:S13]  /*0070*/  ISETP.GE.U32.AND.EX P0, PT, RZ, UR7, PT, P0 ;  /* 0x00000007ff007c0c */ /* 0x000fda000bf06100 */
[----:B------:R-:W-:Y:S05]  /*0080*/  @P0 EXIT ;  /* 0x000000000000094d */ /* 0x000fea0003800000 */
[----:B------:R-:W0:Y:S01]  /*0090*/  LDCU UR4, c[0x0][0x370] ;  /* 0x00006e00ff0477ac */ /* 0x000e220008000800 */
[----:B------:R-:W-:Y:S01]  /*00a0*/  IMAD.MOV.U32 R7, RZ, RZ, RZ ;  /* 0x000000ffff077224 */ /* 0x000fe200078e00ff */
[----:B------:R-:W1:Y:S01]  /*00b0*/  LDCU.64 UR10, c[0x0][0x358] ;  /* 0x00006b00ff0a77ac */ /* 0x000e620008000a00 */
[----:B------:R-:W2:Y:S01]  /*00c0*/  LDCU.64 UR20, c[0x0][0x390] ;  /* 0x00007200ff1477ac */ /* 0x000ea20008000a00 */
[----:B------:R-:W3:Y:S01]  /*00d0*/  LDCU.64 UR18, c[0x0][0x398] ;  /* 0x00007300ff1277ac */ /* 0x000ee20008000a00 */
[----:B------:R-:W4:Y:S01]  /*00e0*/  LDCU.128 UR12, c[0x0][0x380] ;  /* 0x00007000ff0c77ac */ /* 0x000f220008000c00 */
[----:B0-----:R-:W-:-:S12]  /*00f0*/  UIMAD UR5, UR5, UR4, URZ ;  /* 0x00000004050572a4 */ /* 0x001fd8000f8e02ff */
.L_x_9:
[----:B01--4-:R-:W-:-:S04]  /*0100*/  LEA R4, P0, R0, UR12, 0x1 ;  /* 0x0000000c00047c11 */ /* 0x013fc8000f8008ff */
[----:B------:R-:W-:-:S05]  /*0110*/  LEA.HI.X R5, R0, UR13, R7, 0x1, P0 ;  /* 0x0000000d00057c11 */ /* 0x000fca00080f0c07 */
[----:B-1----:R-:W4:Y:S01]  /*0120*/  LDG.E.U16 R6, desc[UR10][R4.64] ;  /* 0x0000000a04067981 */ /* 0x002f22000c1e1500 */
[----:B------:R-:W-:-:S04]  /*0130*/  IADD3 R2, P0, PT, R0, UR14, RZ ;  /* 0x0000000e00027c10 */ /* 0x000fc8000ff1e0ff */
[----:B------:R-:W-:-:S05]  /*0140*/  IADD3.X R3, PT, PT, R7, UR15, RZ, P0, !PT ;  /* 0x0000000f07037c10 */ /* 0x000fca00087fe4ff */
[----:B------:R-:W5:Y:S01]  /*0150*/  LDG.E.U8 R8, desc[UR10][R2.64] ;  /* 0x0000000a02087981 */ /* 0x000f62000c1e1100 */
[----:B------:R-:W-:Y:S01]  /*0160*/  IADD3 R0, P1, PT, R0, UR5, RZ ;  /* 0x0000000500007c10 */ /* 0x000fe2000ff3e0ff */
[----:B------:R-:W-:Y:S03]  /*0170*/  BSSY.RECONVERGENT B0, `(.L_x_0) ;  /* 0x0000164000007945 */ /* 0x000fe60003800200 */
[----:B--2---:R-:W-:Y:S01]  /*0180*/  ISETP.GE.U32.AND P0, PT, R0, UR20, PT ;  /* 0x0000001400007c0c */ /* 0x004fe2000bf06070 */
[----:B------:R-:W-:-:S05]  /*0190*/  IMAD.X R7, RZ, RZ, R7, P1 ;  /* 0x000000ffff077224 */ /* 0x000fca00008e0607 */
[----:B------:R-:W-:Y:S02]  /*01a0*/  ISETP.GE.U32.AND.EX P0, PT, R7, UR21, PT, P0 ;  /* 0x0000001507007c0c */ /* 0x000fe4000bf06100 */
[C---:B----4-:R-:W-:Y:S02]  /*01b0*/  LOP3.LUT R9, R6.reuse, 0x443f, RZ, 0xc0, !PT ;  /* 0x0000443f06097812 */ /* 0x050fe400078ec0ff */
[C---:B------:R-:W-:Y:S02]  /*01c0*/  LOP3.LUT R10, R6.reuse, 0x13c7, RZ, 0xc0, !PT ;  /* 0x000013c7060a7812 */ /* 0x040fe400078ec0ff */
[C---:B------:R-:W-:Y:S02]  /*01d0*/  LOP3.LUT R11, R6.reuse, 0xe1d1, RZ, 0xc0, !PT ;  /* 0x0000e1d1060b7812 */ /* 0x040fe400078ec0ff */
[----:B------:R-:W0:Y:S01]  /*01e0*/  POPC R9, R9 ;  /* 0x0000000900097309 */ /* 0x000e220000000000 */
[C---:B------:R-:W-:Y:S02]  /*01f0*/  LOP3.LUT R12, R6.reuse, 0xee60, RZ, 0xc0, !PT ;  /* 0x0000ee60060c7812 */ /* 0x040fe400078ec0ff */
[----:B------:R-:W-:-:S02]  /*0200*/  LOP3.LUT R13, R6, 0x3e8a, RZ, 0xc0, !PT ;  /* 0x00003e8a060d7812 */ /* 0x000fc400078ec0ff */
[----:B------:R-:W-:Y:S02]  /*0210*/  LOP3.LUT R15, R6, 0x993c, RZ, 0xc0, !PT ;  /* 0x0000993c060f7812 */ /* 0x000fe400078ec0ff */
[--C-:B-----5:R-:W-:Y:S01]  /*0220*/  SHF.R.U32.HI R17, RZ, 0x1, R8.reuse ;  /* 0x00000001ff117819 */ /* 0x120fe20000011608 */
[----:B------:R-:W1:Y:S01]  /*0230*/  POPC R10, R10 ;  /* 0x0000000a000a7309 */ /* 0x000e620000000000 */
[--C-:B------:R-:W-:Y:S02]  /*0240*/  SHF.R.U32.HI R16, RZ, 0x2, R8.reuse ;  /* 0x00000002ff107819 */ /* 0x100fe40000011608 */
[----:B------:R-:W-:Y:S02]  /*0250*/  LOP3.LUT R14, R8, 0x1, RZ, 0xc0, !PT ;  /* 0x00000001080e7812 */ /* 0x000fe400078ec0ff */
[----:B------:R-:W-:Y:S02]  /*0260*/  LOP3.LUT R17, R17, 0x1, RZ, 0xc0, !PT ;  /* 0x0000000111117812 */ /* 0x000fe400078ec0ff */
[----:B------:R-:W-:Y:S01]  /*0270*/  SHF.R.U32.HI R21, RZ, 0x3, R8 ;  /* 0x00000003ff157819 */ /* 0x000fe20000011608 */
[----:B------:R-:W2:Y:S01]  /*0280*/  POPC R11, R11 ;  /* 0x0000000b000b7309 */ /* 0x000ea20000000000 */
[----:B------:R-:W-:-:S02]  /*0290*/  LOP3.LUT R16, R16, 0x1, RZ, 0xc0, !PT ;  /* 0x0000000110107812 */ /* 0x000fc400078ec0ff */
[----:B0-----:R-:W-:Y:S02]  /*02a0*/  LOP3.LUT R18, R9, R14, RZ, 0x3c, !PT ;  /* 0x0000000e09127212 */ /* 0x001fe400078e3cff */
[----:B------:R-:W-:Y:S02]  /*02b0*/  LOP3.LUT R21, R21, 0x1, RZ, 0xc0, !PT ;  /* 0x0000000115157812 */ /* 0x000fe400078ec0ff */
[----:B-1----:R-:W-:Y:S01]  /*02c0*/  LOP3.LUT R19, R10, R17, RZ, 0x3c, !PT ;  /* 0x000000110a137212 */ /* 0x002fe200078e3cff */
[----:B------:R-:W0:Y:S01]  /*02d0*/  POPC R12, R12 ;  /* 0x0000000c000c7309 */ /* 0x000e220000000000 */
[--C-:B------:R-:W-:Y:S02]  /*02e0*/  SHF.R.U32.HI R22, RZ, 0x4, R8.reuse ;  /* 0x00000004ff167819 */ /* 0x100fe40000011608 */
[----:B------:R-:W-:Y:S02]  /*02f0*/  LOP3.LUT R23, R19, R18, RZ, 0xfc, !PT ;  /* 0x0000001213177212 */ /* 0x000fe400078efcff */
[----:B------:R-:W-:-:S02]  /*0300*/  SHF.R.U32.HI R24, RZ, 0x5, R8 ;  /* 0x00000005ff187819 */ /* 0x000fc40000011608 */
[----:B--2---:R-:W-:Y:S01]  /*0310*/  LOP3.LUT R20, R11, R16, RZ, 0x3c, !PT ;  /* 0x000000100b147212 */ /* 0x004fe200078e3cff */
[----:B------:R-:W1:Y:S03]  /*0320*/  POPC R13, R13 ;  /* 0x0000000d000d7309 */ /* 0x000e660000000000 */
[----:B------:R-:W-:Y:S02]  /*0330*/  LOP3.LUT R26, R23, R20, RZ, 0xfc, !PT ;  /* 0x00000014171a7212 */ /* 0x000fe400078efcff */
[----:B0-----:R-:W-:-:S03]  /*0340*/  LOP3.LUT R25, R12, R21, RZ, 0x3c, !PT ;  /* 0x000000150c197212 */ /* 0x001fc600078e3cff */
[----:B------:R-:W0:Y:S01]  /*0350*/  POPC R15, R15 ;  /* 0x0000000f000f7309 */ /* 0x000e220000000000 */
[----:B------:R-:W-:Y:S02]  /*0360*/  LOP3.LUT R30, R26, R25, RZ, 0xfc, !PT ;  /* 0x000000191a1e7212 */ /* 0x000fe400078efcff */
[----:B-1----:R-:W-:Y:S02]  /*0370*/  LOP3.LUT R28, R13, R22, RZ, 0x3c, !PT ;  /* 0x000000160d1c7212 */ /* 0x002fe400078e3cff */
[----:B0-----:R-:W-:-:S04]  /*0380*/  LOP3.LUT R27, R15, R24, RZ, 0x3c, !PT ;  /* 0x000000180f1b7212 */ /* 0x001fc800078e3cff */
[----:B------:R-:W-:-:S04]  /*0390*/  LOP3.LUT R29, R27, R30, R28, 0xfe, !PT ;  /* 0x0000001e1b1d7212 */ /* 0x000fc800078efe1c */
[----:B------:R-:W-:-:S04]  /*03a0*/  LOP3.LUT R29, R29, 0x1, RZ, 0xc0, !PT ;  /* 0x000000011d1d7812 */ /* 0x000fc800078ec0ff */
[----:B------:R-:W-:-:S13]  /*03b0*/  ISETP.NE.U32.AND P1, PT, R29, 0x1, PT ;  /* 0x000000011d00780c */ /* 0x000fda0003f25070 */
[----:B------:R-:W-:Y:S05]  /*03c0*/  @P1 BRA `(.L_x_1) ;  /* 0x0000001000f81947 */ /* 0x000fea0003800000 */
[----:B------:R-:W-:-:S04]  /*03d0*/  LOP3.LUT R29, R17, R18, R10, 0x96, !PT ;  /* 0x00000012111d7212 */ /* 0x000fc800078e960a */
[----:B------:R-:W-:-:S04]  /*03e0*/  LOP3.LUT R29, R16, R29, R11, 0x96, !PT ;  /* 0x0000001d101d7212 */ /* 0x000fc800078e960b */
[----:B------:R-:W-:-:S04]  /*03f0*/  LOP3.LUT R29, R21, R29, R12, 0x96, !PT ;  /* 0x0000001d151d7212 */ /* 0x000fc800078e960c */
[----:B------:R-:W-:-:S04]  /*0400*/  LOP3.LUT R29, R22, R29, R13, 0x96, !PT ;  /* 0x0000001d161d7212 */ /* 0x000fc800078e960d */
[----:B------:R-:W-:-:S04]  /*0410*/  LOP3.LUT R29, R24, R29, R15, 0x96, !PT ;  /* 0x0000001d181d7212 */ /* 0x000fc800078e960f */
[----:B------:R-:W-:-:S04]  /*0420*/  LOP3.LUT R29, R29, 0x1, RZ, 0xc0, !PT ;  /* 0x000000011d1d7812 */ /* 0x000fc800078ec0ff */
[----:B------:R-:W-:-:S13]  /*0430*/  ISETP.NE.U32.AND P1, PT, R29, 0x1, PT ;  /* 0x000000011d00780c */ /* 0x000fda0003f25070 */
[----:B------:R-:W-:Y:S05]  /*0440*/  @P1 BRA `(.L_x_2) ;  /* 0x0000001000981947 */ /* 0x000fea0003800000 */
[----:B------:R-:W-:Y:S01]  /*0450*/  LOP3.LUT R29, R6, 0x1, RZ, 0x3c, !PT ;  /* 0x00000001061d7812 */ /* 0x000fe200078e3cff */
[----:B------:R-:W-:Y:S04]  /*0460*/  BSSY.RECONVERGENT B1, `(.L_x_3) ;  /* 0x0000116000017945 */ /* 0x000fe80003800200 */
[----:B------:R-:W-:Y:S01]  /*0470*/  BSSY.RELIABLE B2, `(.L_x_4) ;  /* 0x0000113000027945 */ /* 0x000fe20003800100 */
[C---:B------:R-:W-:Y:S02]  /*0480*/  LOP3.LUT R32, R29.reuse, 0x13c7, RZ, 0xc0, !PT ;  /* 0x000013c71d207812 */ /* 0x040fe400078ec0ff */
[C---:B------:R-:W-:Y:S02]  /*0490*/  LOP3.LUT R31, R29.reuse, 0x443f, RZ, 0xc0, !PT ;  /* 0x0000443f1d1f7812 */ /* 0x040fe400078ec0ff */
[----:B------:R-:W-:-:S02]  /*04a0*/  LOP3.LUT R34, R29, 0xe1d1, RZ, 0xc0, !PT ;  /* 0x0000e1d11d227812 */ /* 0x000fc400078ec0ff */
[----:B------:R-:W0:Y:S08]  /*04b0*/  POPC R32, R32 ;  /* 0x0000002000207309 */ /* 0x000e300000000000 */
[----:B------:R-:W1:Y:S01]  /*04c0*/  POPC R31, R31 ;  /* 0x0000001f001f7309 */ /* 0x000e620000000000 */
[----:B0-----:R-:W-:-:S07]  /*04d0*/  LOP3.LUT R33, R32, R17, RZ, 0x3c, !PT ;  /* 0x0000001120217212 */ /* 0x001fce00078e3cff */
[----:B------:R-:W0:Y:S01]  /*04e0*/  POPC R34, R34 ;  /* 0x0000002200227309 */ /* 0x000e220000000000 */
[----:B-1----:R-:W-:-:S04]  /*04f0*/  LOP3.LUT R33, R33, R31, R14, 0xf6, !PT ;  /* 0x0000001f21217212 */ /* 0x002fc800078ef60e */
[----:B0-----:R-:W-:-:S04]  /*0500*/  LOP3.LUT R33, R33, R34, R16, 0xf6, !PT ;  /* 0x0000002221217212 */ /* 0x001fc800078ef610 */
[----:B------:R-:W-:-:S04]  /*0510*/  LOP3.LUT R36, R28, R33, R25, 0xfe, !PT ;  /* 0x000000211c247212 */ /* 0x000fc800078efe19 */
[----:B------:R-:W-:-:S04]  /*0520*/  LOP3.LUT R36, R36, 0x1, R27, 0xc8, !PT ;  /* 0x0000000124247812 */ /* 0x000fc800078ec81b */
[----:B------:R-:W-:-:S13]  /*0530*/  ISETP.NE.U32.AND P1, PT, R36, 0x1, PT ;  /* 0x000000012400780c */ /* 0x000fda0003f25070 */
[----:B------:R-:W-:Y:S05]  /*0540*/  @P1 BRA `(.L_x_5) ;  /* 0x0000001000141947 */ /* 0x000fea0003800000 */
[----:B------:R-:W-:-:S04]  /*0550*/  LOP3.LUT R29, R6, 0x2, RZ, 0x3c, !PT ;  /* 0x00000002061d7812 */ /* 0x000fc800078e3cff */
[C---:B------:R-:W-:Y:S02]  /*0560*/  LOP3.LUT R32, R29.reuse, 0x13c7, RZ, 0xc0, !PT ;  /* 0x000013c71d207812 */ /* 0x040fe400078ec0ff */
[C---:B------:R-:W-:Y:S02]  /*0570*/  LOP3.LUT R31, R29.reuse, 0x443f, RZ, 0xc0, !PT ;  /* 0x0000443f1d1f7812 */ /* 0x040fe400078ec0ff */
[----:B------:R-:W-:Y:S02]  /*0580*/  LOP3.LUT R34, R29, 0x3e8a, RZ, 0xc0, !PT ;  /* 0x00003e8a1d227812 */ /* 0x000fe400078ec0ff */
        /* <DEDUP_REMOVED lines=69> */
[----:B------:R-:W0:Y:S01]  /*09e0*/  POPC R32, R31 ;  /* 0x0000001f00207309 */ /* 0x000e220000000000 */
[----:B------:R-:W-:-:S07]  /*09f0*/  LOP3.LUT R35, R29, 0xee60, RZ, 0xc0, !PT ;  /* 0x0000ee601d237812 */ /* 0x000fce00078ec0ff */
        /* <DEDUP_REMOVED lines=100> */
[----:B------:R-:W-:Y:S02]  /*1040*/  PRMT R29, R17, 0x7610, R29 ;  /* 0x00007610111d7816 */ /* 0x000fe4000000001d */
[----:B-1----:R-:W-:-:S04]  /*1050*/  LOP3.LUT R33, R32, R31, R21, 0xf6, !PT ;  /* 0x0000001f20217212 */ /* 0x002fc800078ef615 */
[----:B0-----:R-:W-:-:S04]  /*1060*/  LOP3.LUT R32, R33, R34, R22, 0xf6, !PT ;  /* 0x0000002221207212 */ /* 0x001fc800078ef616 */
[----:B------:R-:W-:-:S04]  /*1070*/  LOP3.LUT R32, R27, R32, R23, 0xfe, !PT ;  /* 0x000000201b207212 */ /* 0x000fc800078efe17 */
[----:B------:R-:W-:-:S04]  /*1080*/  LOP3.LUT R32, R32, 0x1, RZ, 0xc0, !PT ;  /* 0x0000000120207812 */ /* 0x000fc800078ec0ff */
        /* <DEDUP_REMOVED lines=21> */
[C---:B------:R-:W-:Y:S02]  /*11e0*/  LOP3.LUT R32, R6.reuse, 0x993c, RZ, 0xc0, !PT ;  /* 0x0000993c06207812 */ /* 0x040fe400078ec0ff */
[----:B------:R-:W-:-:S05]  /*11f0*/  PRMT R29, R6, 0x7610, R29 ;  /* 0x00007610061d7816 */ /* 0x000fca000000001d */
[----:B------:R-:W1:Y:S01]  /*1200*/  POPC R31, R31 ;  /* 0x0000001f001f7309 */ /* 0x000e620000000000 */
[----:B0-----:R-:W-:-:S07]  /*1210*/  LOP3.LUT R16, R17, R16, RZ, 0x3c, !PT ;  /* 0x0000001011107212 */ /* 0x001fce00078e3cff */
[----:B------:R-:W0:Y:S01]  /*1220*/  POPC R32, R32 ;  /* 0x0000002000207309 */ /* 0x000e220000000000 */
[----:B-1----:R-:W-:-:S04]  /*1230*/  LOP3.LUT R21, R16, R31, R21, 0xf6, !PT ;  /* 0x0000001f10157212 */ /* 0x002fc800078ef615 */
[----:B0-----:R-:W-:-:S04]  /*1240*/  LOP3.LUT R21, R21, R32, R24, 0xf6, !PT ;  /* 0x0000002015157212 */ /* 0x001fc800078ef618 */
[----:B------:R-:W-:-:S04]  /*1250*/  LOP3.LUT R21, R28, R21, R23, 0xfe, !PT ;  /* 0x000000151c157212 */ /* 0x000fc800078efe17 */
[----:B------:R-:W-:-:S04]  /*1260*/  LOP3.LUT R21, R21, 0x1, RZ, 0xc0, !PT ;  /* 0x0000000115157812 */ /* 0x000fc800078ec0ff */
[----:B------:R-:W-:-:S13]  /*1270*/  ISETP.NE.U32.AND P1, PT, R21, 0x1, PT ;  /* 0x000000011500780c */ /* 0x000fda0003f25070 */
[----:B------:R-:W-:Y:S05]  /*1280*/  @!P1 BREAK.RELIABLE B2 ;  /* 0x0000000000029942 */ /* 0x000fea0003800100 */
[----:B------:R-:W-:Y:S05]  /*1290*/  @P1 BRA `(.L_x_5) ;  /* 0x0000000000c01947 */ /* 0x000fea0003800000 */
[----:B------:R-:W-:Y:S01]  /*12a0*/  LOP3.LUT R9, R9, 0x1, R8, 0xb4, !PT ;  /* 0x0000000109097812 */ /* 0x000fe200078eb408 */
[----:B------:R-:W-:Y:S03]  /*12b0*/  BSSY.RELIABLE B3, `(.L_x_6) ;  /* 0x000002c000037945 */ /* 0x000fe60003800100 */
[----:B------:R-:W-:-:S04]  /*12c0*/  LOP3.LUT R9, R20, R19, R9, 0xfe, !PT ;  /* 0x0000001314097212 */ /* 0x000fc800078efe09 */
[----:B------:R-:W-:-:S04]  /*12d0*/  LOP3.LUT R4, R28, R9, R25, 0xfe, !PT ;  /* 0x000000091c047212 */ /* 0x000fc800078efe19 */
[----:B------:R-:W-:-:S04]  /*12e0*/  LOP3.LUT R4, R4, 0x1, R27, 0xc8, !PT ;  /* 0x0000000104047812 */ /* 0x000fc800078ec81b */
[----:B------:R-:W-:Y:S02]  /*12f0*/  ISETP.NE.U32.AND P1, PT, R4, 0x1, PT ;  /* 0x000000010400780c */ /* 0x000fe40003f25070 */
[----:B------:R-:W-:-:S11]  /*1300*/  LOP3.LUT R4, R8, 0x1, RZ, 0x3c, !PT ;  /* 0x0000000108047812 */ /* 0x000fd600078e3cff */
[----:B------:R-:W-:Y:S05]  /*1310*/  @P1 BRA `(.L_x_7) ;  /* 0x0000000000941947 */ /* 0x000fea0003800000 */
[----:B------:R-:W-:-:S04]  /*1320*/  LOP3.LUT R4, R8, 0x2, RZ, 0x3c, !PT ;  /* 0x0000000208047812 */ /* 0x000fc800078e3cff */
[----:B------:R-:W-:-:S04]  /*1330*/  SHF.R.U32.HI R5, RZ, 0x1, R4 ;  /* 0x00000001ff057819 */ /* 0x000fc80000011604 */
[----:B------:R-:W-:-:S04]  /*1340*/  LOP3.LUT R5, R10, 0x1, R5, 0x78, !PT ;  /* 0x000000010a057812 */ /* 0x000fc800078e7805 */
[----:B------:R-:W-:-:S04]  /*1350*/  LOP3.LUT R5, R20, R5, R18, 0xfe, !PT ;  /* 0x0000000514057212 */ /* 0x000fc800078efe12 */
[----:B------:R-:W-:-:S04]  /*1360*/  LOP3.LUT R6, R28, R5, R25, 0xfe, !PT ;  /* 0x000000051c067212 */ /* 0x000fc800078efe19 */
[----:B------:R-:W-:-:S04]  /*1370*/  LOP3.LUT R6, R6, 0x1, R27, 0xc8, !PT ;  /* 0x0000000106067812 */ /* 0x000fc800078ec81b */
[----:B------:R-:W-:-:S13]  /*1380*/  ISETP.NE.U32.AND P1, PT, R6, 0x1, PT ;  /* 0x000000010600780c */ /* 0x000fda0003f25070 */
[----:B------:R-:W-:Y:S05]  /*1390*/  @P1 BRA `(.L_x_7) ;  /* 0x0000000000741947 */ /* 0x000fea0003800000 */
[----:B------:R-:W-:-:S04]  /*13a0*/  LOP3.LUT R4, R8, 0x4, RZ, 0x3c, !PT ;  /* 0x0000000408047812 */ /* 0x000fc800078e3cff */
[----:B------:R-:W-:-:S04]  /*13b0*/  SHF.R.U32.HI R6, RZ, 0x2, R4 ;  /* 0x00000002ff067819 */ /* 0x000fc80000011604 */
[----:B------:R-:W-:-:S04]  /*13c0*/  LOP3.LUT R6, R11, 0x1, R6, 0x78, !PT ;  /* 0x000000010b067812 */ /* 0x000fc800078e7806 */
[----:B------:R-:W-:-:S04]  /*13d0*/  LOP3.LUT R6, R25, R23, R6, 0xfe, !PT ;  /* 0x0000001719067212 */ /* 0x000fc800078efe06 */
[----:B------:R-:W-:-:S04]  /*13e0*/  LOP3.LUT R6, R27, R6, R28, 0xfe, !PT ;  /* 0x000000061b067212 */ /* 0x000fc800078efe1c */
[----:B------:R-:W-:-:S04]  /*13f0*/  LOP3.LUT R6, R6, 0x1, RZ, 0xc0, !PT ;  /* 0x0000000106067812 */ /* 0x000fc800078ec0ff */
[----:B------:R-:W-:-:S13]  /*1400*/  ISETP.NE.U32.AND P1, PT, R6, 0x1, PT ;  /* 0x000000010600780c */ /* 0x000fda0003f25070 */
[----:B------:R-:W-:Y:S05]  /*1410*/  @P1 BRA `(.L_x_7) ;  /* 0x0000000000541947 */ /* 0x000fea0003800000 */
[----:B------:R-:W-:-:S04]  /*1420*/  LOP3.LUT R4, R8, 0x8, RZ, 0x3c, !PT ;  /* 0x0000000808047812 */ /* 0x000fc800078e3cff */
[----:B------:R-:W-:-:S04]  /*1430*/  SHF.R.U32.HI R5, RZ, 0x3, R4 ;  /* 0x00000003ff057819 */ /* 0x000fc80000011604 */
        /* <DEDUP_REMOVED lines=8> */
[----:B------:R-:W-:-:S04]  /*14c0*/  LOP3.LUT R6, R6, 0x1, R27, 0xc8, !PT ;  /* 0x0000000106067812 */ /* 0x000fc800078ec81b */
[----:B------:R-:W-:-:S13]  /*14d0*/  ISETP.NE.U32.AND P1, PT, R6, 0x1, PT ;  /* 0x000000010600780c */ /* 0x000fda0003f25070 */
[----:B------:R-:W-:Y:S05]  /*14e0*/  @P1 BRA `(.L_x_7) ;  /* 0x0000000000201947 */ /* 0x000fea0003800000 */
[----:B------:R-:W-:Y:S02]  /*14f0*/  LOP3.LUT R4, R8, 0x20, RZ, 0x3c, !PT ;  /* 0x0000002008047812 */ /* 0x000fe400078e3cff */
[----:B------:R-:W-:Y:S02]  /*1500*/  LOP3.LUT R22, R13, R22, RZ, 0x3c, !PT ;  /* 0x000000160d167212 */ /* 0x000fe400078e3cff */
[----:B------:R-:W-:-:S04]  /*1510*/  SHF.R.U32.HI R5, RZ, 0x5, R4 ;  /* 0x00000005ff057819 */ /* 0x000fc80000011604 */
[----:B------:R-:W-:-:S04]  /*1520*/  LOP3.LUT R5, R22, R15, R5, 0xf6, !PT ;  /* 0x0000000f16057212 */ /* 0x000fc800078ef605 */
[----:B------:R-:W-:-:S04]  /*1530*/  LOP3.LUT R5, R5, 0x1, R30, 0xc8, !PT ;  /* 0x0000000105057812 */ /* 0x000fc800078ec81e */
[----:B------:R-:W-:-:S13]  /*1540*/  ISETP.NE.U32.AND P1, PT, R5, 0x1, PT ;  /* 0x000000010500780c */ /* 0x000fda0003f25070 */
[----:B------:R-:W-:Y:S05]  /*1550*/  @!P1 BREAK.RELIABLE B3 ;  /* 0x0000000000039942 */ /* 0x000fea0003800100 */
[----:B------:R-:W-:Y:S05]  /*1560*/  @!P1 BRA `(.L_x_8) ;  /* 0x0000000000149947 */ /* 0x000fea0003800000 */
.L_x_7:
[----:B---3--:R-:W-:Y:S05]  /*1570*/  BSYNC.RELIABLE B3 ;  /* 0x0000000000037941 */ /* 0x008fea0003800100 */
.L_x_6:
[----:B------:R0:W-:Y:S01]  /*1580*/  STG.E.U8 desc[UR10][R2.64], R4 ;  /* 0x0000000402007986 */ /* 0x0001e2000c10110a */
[----:B------:R-:W-:Y:S05]  /*1590*/  BRA `(.L_x_8) ;  /* 0x0000000000087947 */ /* 0x000fea0003800000 */
.L_x_5:
[----:B---3--:R-:W-:Y:S05]  /*15a0*/  BSYNC.RELIABLE B2 ;  /* 0x0000000000027941 */ /* 0x008fea0003800100 */
.L_x_4:
[----:B------:R1:W-:Y:S02]  /*15b0*/  STG.E.U16 desc[UR10][R4.64], R29 ;  /* 0x0000001d04007986 */ /* 0x0003e4000c10150a */
.L_x_8:
[----:B---3--:R-:W-:Y:S05]  /*15c0*/  BSYNC.RECONVERGENT B1 ;  /* 0x0000000000017941 */ /* 0x008fea0003800200 */
.L_x_3:
[----:B01----:R-:W0:Y:S01]  /*15d0*/  S2R R4, SR_LANEID ;  /* 0x0000000000047919 */ /* 0x003e220000000000 */
[----:B------:R-:W1:Y:S01]  /*15e0*/  LDC.64 R2, c[0x0][0x398] ;  /* 0x0000e600ff027b82 */ /* 0x000e620000000a00 */
[----:B------:R-:W-:Y:S02]  /*15f0*/  VOTEU.ANY UR4, UPT, PT ;  /* 0x0000000000047886 */ /* 0x000fe400038e0100 */
[----:B------:R-:W-:Y:S02]  /*1600*/  UPOPC UR6, UR4 ;  /* 0x00000004000672bf */ /* 0x000fe40008000000 */
[----:B------:R-:W-:Y:S02]  /*1610*/  UFLO.U32 UR8, UR4 ;  /* 0x00000004000872bd */ /* 0x000fe400080e0000 */
[----:B------:R-:W-:Y:S01]  /*1620*/  UIMAD.WIDE.U32 UR6, UR6, 0x1, URZ ;  /* 0x00000001060678a5 */ /* 0x000fe2000f8e00ff */
[----:B------:R-:W-:-:S03]  /*1630*/  UMOV UR4, URZ ;  /* 0x000000ff00047c82 */ /* 0x000fc60008000000 */
[----:B------:R-:W-:Y:S02]  /*1640*/  UIADD3 UR4, UPT, UPT, UR7, UR4, URZ ;  /* 0x0000000407047290 */ /* 0x000fe4000fffe0ff */
[----:B------:R-:W-:-:S04]  /*1650*/  IMAD.U32 R5, RZ, RZ, UR7 ;  /* 0x00000007ff057e24 */ /* 0x000fc8000f8e00ff */
[----:B------:R-:W-:Y:S01]  /*1660*/  IMAD.U32 R5, RZ, RZ, UR4 ;  /* 0x00000004ff057e24 */ /* 0x000fe2000f8e00ff */
[----:B0-----:R-:W-:Y:S01]  /*1670*/  ISETP.EQ.U32.AND P1, PT, R4, UR8, PT ;  /* 0x0000000804007c0c */ /* 0x001fe2000bf22070 */
[----:B------:R-:W-:-:S12]  /*1680*/  IMAD.U32 R4, RZ, RZ, UR6 ;  /* 0x00000006ff047e24 */ /* 0x000fd8000f8e00ff */
[----:B-1----:R1:W-:Y:S01]  /*1690*/  @P1 REDG.E.ADD.64.STRONG.GPU desc[UR10][R2.64], R4 ;  /* 0x000000040200198e */ /* 0x0023e2000c12e50a */
[----:B------:R-:W-:Y:S05]  /*16a0*/  BRA `(.L_x_1) ;  /* 0x0000000000407947 */ /* 0x000fea0003800000 */
.L_x_2:
[----:B------:R-:W0:Y:S01]  /*16b0*/  S2R R2, SR_LANEID ;  /* 0x0000000000027919 */ /* 0x000e220000000000 */
[----:B------:R-:W-:Y:S01]  /*16c0*/  VOTEU.ANY UR4, UPT, PT ;  /* 0x0000000000047886 */ /* 0x000fe200038e0100 */
[----:B---3--:R-:W-:Y:S02]  /*16d0*/  UIADD3 UR9, UP0, UPT, UR18, 0x8, URZ ;  /* 0x0000000812097890 */ /* 0x008fe4000ff1e0ff */
[----:B------:R-:W-:Y:S02]  /*16e0*/  UPOPC UR6, UR4 ;  /* 0x00000004000672bf */ /* 0x000fe40008000000 */
[----:B------:R-:W-:Y:S02]  /*16f0*/  UFLO.U32 UR8, UR4 ;  /* 0x00000004000872bd */ /* 0x000fe400080e0000 */
[----:B------:R-:W-:Y:S01]  /*1700*/  UIMAD.WIDE.U32 UR6, UR6, 0x1, URZ ;  /* 0x00000001060678a5 */ /* 0x000fe2000f8e00ff */
[----:B------:R-:W-:Y:S01]  /*1710*/  IMAD.U32 R4, RZ, RZ, UR9 ;  /* 0x00000009ff047e24 */ /* 0x000fe2000f8e00ff */
[----:B------:R-:W-:Y:S01]  /*1720*/  UMOV UR4, URZ ;  /* 0x000000ff00047c82 */ /* 0x000fe20008000000 */
[----:B------:R-:W-:-:S02]  /*1730*/  UIADD3.X UR16, UPT, UPT, URZ, UR19, URZ, UP0, !UPT ;  /* 0x00000013ff107290 */ /* 0x000fc400087fe4ff */
[----:B------:R-:W-:Y:S02]  /*1740*/  UIADD3 UR4, UPT, UPT, UR7, UR4, URZ ;  /* 0x0000000407047290 */ /* 0x000fe4000fffe0ff */
[----:B------:R-:W-:Y:S02]  /*1750*/  IMAD.U32 R3, RZ, RZ, UR7 ;  /* 0x00000007ff037e24 */ /* 0x000fe4000f8e00ff */
[----:B------:R-:W-:Y:S02]  /*1760*/  IMAD.U32 R5, RZ, RZ, UR16 ;  /* 0x00000010ff057e24 */ /* 0x000fe4000f8e00ff */
[----:B------:R-:W-:Y:S01]  /*1770*/  IMAD.U32 R3, RZ, RZ, UR4 ;  /* 0x00000004ff037e24 */ /* 0x000fe2000f8e00ff */
[----:B0-----:R-:W-:Y:S01]  /*1780*/  ISETP.EQ.U32.AND P1, PT, R2, UR8, PT ;  /* 0x0000000802007c0c */ /* 0x001fe2000bf22070 */
[----:B------:R-:W-:-:S12]  /*1790*/  IMAD.U32 R2, RZ, RZ, UR6 ;  /* 0x00000006ff027e24 */ /* 0x000fd8000f8e00ff */
[----:B------:R0:W-:Y:S02]  /*17a0*/  @P1 REDG.E.ADD.64.STRONG.GPU desc[UR10][R4.64], R2 ;  /* 0x000000020400198e */ /* 0x0001e4000c12e50a */
.L_x_1:
[----:B---3--:R-:W-:Y:S05]  /*17b0*/  BSYNC.RECONVERGENT B0 ;  /* 0x0000000000007941 */ /* 0x008fea0003800200 */
.L_x_0:
[----:B------:R-:W-:Y:S05]  /*17c0*/  @!P0 BRA `(.L_x_9) ;  /* 0xffffffe8004c8947 */ /* 0x000fea000383ffff */
[----:B------:R-:W-:Y:S05]  /*17d0*/  EXIT ;  /* 0x000000000000794d */ /* 0x000fea0003800000 */
.L_x_10:
[----:B------:R-:W-:-:S00]  /*17e0*/  BRA `(.L_x_10) ;  /* 0xfffffffc00fc7947 */ /* 0x000fc0000383ffff */
[----:B------:R-:W-:-:S00]  /*17f0*/  NOP ;  /* 0x0000000000007918 */ /* 0x000fc00000000000 */
        /* <DEDUP_REMOVED lines=8> */
.L_x_13:


//--------------------- .text.generate_parity_hsiao_22_16 --------------------------
	.section	.text.generate_parity_hsiao_22_16,"ax",@progbits
	.align	128
        .global         generate_parity_hsiao_22_16
        .type           generate_parity_hsiao_22_16,@function
        .size           generate_parity_hsiao_22_16,(.L_x_14 - generate_parity_hsiao_22_16)
        .other          generate_parity_hsiao_22_16,@"STO_CUDA_ENTRY STV_DEFAULT"
generate_parity_hsiao_22_16:
.text.generate_parity_hsiao_22_16:
        /* <DEDUP_REMOVED lines=12> */
[----:B------:R-:W2:Y:S01]  /*00c0*/  LDCU.128 UR12, c[0x0][0x380] ;  /* 0x00007000ff0c77ac */ /* 0x000ea20008000c00 */
[----:B0-----:R-:W-:-:S12]  /*00d0*/  UIMAD UR4, UR4, UR5, URZ ;  /* 0x00000005040472a4 */ /* 0x001fd8000f8e02ff */
.L_x_11:
[----:B0-2---:R-:W-:-:S04]  /*00e0*/  LEA R4, P0, R3, UR12, 0x1 ;  /* 0x0000000c03047c11 */ /* 0x005fc8000f8008ff */
[----:B------:R-:W-:-:S05]  /*00f0*/  LEA.HI.X R5, R3, UR13, R0, 0x1, P0 ;  /* 0x0000000d03057c11 */ /* 0x000fca00080f0c00 */
[----:B-1----:R-:W2:Y:S02]  /*0100*/  LDG.E.U16 R4, desc[UR6][R4.64] ;  /* 0x0000000604047981 */ /* 0x002ea4000c1e1500 */
[C---:B--2---:R-:W-:Y:S02]  /*0110*/  LOP3.LUT R6, R4.reuse, 0x13c7, RZ, 0xc0, !PT ;  /* 0x000013c704067812 */ /* 0x044fe400078ec0ff */
[C---:B------:R-:W-:Y:S02]  /*0120*/  LOP3.LUT R2, R4.reuse, 0x443f, RZ, 0xc0, !PT ;  /* 0x0000443f04027812 */ /* 0x040fe400078ec0ff */
[C---:B------:R-:W-:Y:S02]  /*0130*/  LOP3.LUT R7, R4.reuse, 0xe1d1, RZ, 0xc0, !PT ;  /* 0x0000e1d104077812 */ /* 0x040fe400078ec0ff */
[----:B------:R-:W0:Y:S01]  /*0140*/  POPC R6, R6 ;  /* 0x0000000600067309 */ /* 0x000e220000000000 */
[C---:B------:R-:W-:Y:S02]  /*0150*/  LOP3.LUT R8, R4.reuse, 0xee60, RZ, 0xc0, !PT ;  /* 0x0000ee6004087812 */ /* 0x040fe400078ec0ff */
[----:B------:R-:W-:-:S02]  /*0160*/  LOP3.LUT R9, R4, 0x3e8a, RZ, 0xc0, !PT ;  /* 0x00003e8a04097812 */ /* 0x000fc400078ec0ff */
[----:B------:R-:W-:Y:S02]  /*0170*/  LOP3.LUT R10, R4, 0x993c, RZ, 0xc0, !PT ;  /* 0x0000993c040a7812 */ /* 0x000fe400078ec0ff */
[----:B------:R-:W-:Y:S01]  /*0180*/  IADD3 R4, P0, PT, R3, UR14, RZ ;  /* 0x0000000e03047c10 */ /* 0x000fe2000ff1e0ff */
[----:B------:R-:W1:Y:S01]  /*0190*/  POPC R2, R2 ;  /* 0x0000000200027309 */ /* 0x000e620000000000 */
[----:B0-----:R-:W-:-:S07]  /*01a0*/  IMAD.SHL.U32 R5, R6, 0x2, RZ ;  /* 0x0000000206057824 */ /* 0x001fce00078e00ff */
[----:B------:R-:W0:Y:S01]  /*01b0*/  POPC R7, R7 ;  /* 0x0000000700077309 */ /* 0x000e220000000000 */
[----:B------:R-:W-:-:S07]  /*01c0*/  LOP3.LUT R5, R5, 0x2, RZ, 0xc0, !PT ;  /* 0x0000000205057812 */ /* 0x000fce00078ec0ff */
[----:B------:R-:W2:Y:S01]  /*01d0*/  POPC R8, R8 ;  /* 0x0000000800087309 */ /* 0x000ea20000000000 */
[----:B-1----:R-:W-:Y:S01]  /*01e0*/  LOP3.LUT R2, R5, 0x1, R2, 0xf8, !PT ;  /* 0x0000000105027812 */ /* 0x002fe200078ef802 */
[----:B0-----:R-:W-:-:S06]  /*01f0*/  IMAD.SHL.U32 R5, R7, 0x4, RZ ;  /* 0x0000000407057824 */ /* 0x001fcc00078e00ff */
[----:B------:R-:W0:Y:S01]  /*0200*/  POPC R9, R9 ;  /* 0x0000000900097309 */ /* 0x000e220000000000 */
[----:B------:R-:W-:Y:S01]  /*0210*/  LOP3.LUT R2, R2, 0x4, R5, 0xf8, !PT ;  /* 0x0000000402027812 */ /* 0x000fe200078ef805 */
[----:B--2---:R-:W-:-:S06]  /*0220*/  IMAD.SHL.U32 R5, R8, 0x8, RZ ;  /* 0x0000000808057824 */ /* 0x004fcc00078e00ff */
[----:B------:R-:W1:Y:S01]  /*0230*/  POPC R10, R10 ;  /* 0x0000000a000a7309 */ /* 0x000e620000000000 */
[----:B------:R-:W-:Y:S02]  /*0240*/  LOP3.LUT R2, R2, 0x8, R5, 0xf8, !PT ;  /* 0x0000000802027812 */ /* 0x000fe400078ef805 */
[----:B------:R-:W-:Y:S01]  /*0250*/  IADD3.X R5, PT, PT, R0, UR15, RZ, P0, !PT ;  /* 0x0000000f00057c10 */ /* 0x000fe200087fe4ff */
[----:B0-----:R-:W-:Y:S01]  /*0260*/  IMAD.SHL.U32 R7, R9, 0x10, RZ ;  /* 0x0000001009077824 */ /* 0x001fe200078e00ff */
[----:B------:R-:W-:-:S04]  /*0270*/  IADD3 R3, P0, PT, R3, UR4, RZ ;  /* 0x0000000403037c10 */ /* 0x000fc8000ff1e0ff */
[----:B------:R-:W-:Y:S01]  /*0280*/  LOP3.LUT R2, R2, 0x10, R7, 0xf8, !PT ;  /* 0x0000001002027812 */ /* 0x000fe200078ef807 */
[----:B------:R-:W-:Y:S01]  /*0290*/  IMAD.X R0, RZ, RZ, R0, P0 ;  /* 0x000000ffff007224 */ /* 0x000fe200000e0600 */
[----:B------:R-:W-:Y:S01]  /*02a0*/  ISETP.GE.U32.AND P0, PT, R3, UR8, PT ;  /* 0x0000000803007c0c */ /* 0x000fe2000bf06070 */
[----:B-1----:R-:W-:-:S03]  /*02b0*/  IMAD.SHL.U32 R9, R10, 0x20, RZ ;  /* 0x000000200a097824 */ /* 0x002fc600078e00ff */
[----:B------:R-:W-:Y:S02]  /*02c0*/  ISETP.GE.U32.AND.EX P0, PT, R0, UR9, PT, P0 ;  /* 0x0000000900007c0c */ /* 0x000fe4000bf06100 */
[----:B------:R-:W-:-:S05]  /*02d0*/  LOP3.LUT R9, R2, 0x20, R9, 0xf8, !PT ;  /* 0x0000002002097812 */ /* 0x000fca00078ef809 */
[----:B------:R0:W-:Y:S06]  /*02e0*/  STG.E.U8 desc[UR6][R4.64], R9 ;  /* 0x0000000904007986 */ /* 0x0001ec000c101106 */
[----:B------:R-:W-:Y:S05]  /*02f0*/  @!P0 BRA `(.L_x_11) ;  /* 0xfffffffc00788947 */ /* 0x000fea000383ffff */
[----:B------:R-:W-:Y:S05]  /*0300*/  EXIT ;  /* 0x000000000000794d */ /* 0x000fea0003800000 */
.L_x_12:
        /* <DEDUP_REMOVED lines=15> */
.L_x_14:


//--------------------- .nv.shared.reserved.0     --------------------------
	.section	.nv.shared.reserved.0,"aw",@nobits
	.weak		__nv_reservedSMEM_offset_0_alias
	.size		__nv_reservedSMEM_offset_0_alias, 0, 64
	.other		__nv_reservedSMEM_offset_0_alias,@"STO_CUDA_RESERVED_SHARED STV_DEFAULT"
__nv_reservedSMEM_offset_0_alias:
	.zero		0
	.zero		64


//--------------------- .nv.constant0.edac_hsiao_22_16 --------------------------
	.section	.nv.constant0.edac_hsiao_22_16,"a",@progbits
	.sectionflags	@""
	.align	4
.nv.constant0.edac_hsiao_22_16:
	.zero		928


//--------------------- .nv.constant0.generate_parity_hsiao_22_16 --------------------------
	.section	.nv.constant0.generate_parity_hsiao_22_16,"a",@progbits
	.sectionflags	@""
	.align	4
.nv.constant0.generate_parity_hsiao_22_16:
	.zero		920


//--------------------- SYMBOLS --------------------------

	.type		.nv.reservedSmem.offset0,@object
	.size		.nv.reservedSmem.offset0,0x4
